	.headerflags	@"EF_CUDA_TEXMODE_UNIFIED EF_CUDA_64BIT_ADDRESS EF_CUDA_ACCELERATORS EF_CUDA_SM90 EF_CUDA_VIRTUAL_SM(EF_CUDA_SM90)"
	.elftype	@"ET_EXEC"


//--------------------- .nv.info                  --------------------------
	.section	.nv.info,"",@"SHT_CUDA_INFO"
	.align	4


	//----- nvinfo : EIATTR_REGCOUNT
	.align		4
        /*0000*/ 	.byte	0x04, 0x2f
        /*0002*/ 	.short	(.L_3 - .L_2)
	.align		4
.L_2:
        /*0004*/ 	.word	index@(triton_poi_fused__native_batch_norm_legit_no_training_15)
        /*0008*/ 	.word	0x00000016


	//----- nvinfo : EIATTR_MIN_STACK_SIZE
	.align		4
.L_3:
        /*000c*/ 	.byte	0x04, 0x12
        /*000e*/ 	.short	(.L_5 - .L_4)
	.align		4
.L_4:
        /*0010*/ 	.word	index@(triton_poi_fused__native_batch_norm_legit_no_training_15)
        /*0014*/ 	.word	0x00000000


	//----- nvinfo : EIATTR_FRAME_SIZE
	.align		4
.L_5:
        /*0018*/ 	.byte	0x04, 0x11
        /*001a*/ 	.short	(.L_7 - .L_6)
	.align		4
.L_6:
        /*001c*/ 	.word	index@(triton_poi_fused__native_batch_norm_legit_no_training_15)
        /*0020*/ 	.word	0x00000000


	//----- nvinfo : EIATTR_MIN_STACK_SIZE
	.align		4
.L_7:
        /*0024*/ 	.byte	0x04, 0x12
        /*0026*/ 	.short	(.L_9 - .L_8)
	.align		4
.L_8:
        /*0028*/ 	.word	index@(triton_poi_fused__native_batch_norm_legit_no_training_15)
        /*002c*/ 	.word	0x00000000
.L_9:


//--------------------- .nv.info.triton_poi_fused__native_batch_norm_legit_no_training_15 --------------------------
	.section	.nv.info.triton_poi_fused__native_batch_norm_legit_no_training_15,"",@"SHT_CUDA_INFO"
	.sectionflags	@""
	.align	4


	//----- nvinfo : EIATTR_CUDA_API_VERSION
	.align		4
        /*0000*/ 	.byte	0x04, 0x37
        /*0002*/ 	.short	(.L_11 - .L_10)
.L_10:
        /*0004*/ 	.word	0x0000007c


	//----- nvinfo : EIATTR_KPARAM_INFO
	.align		4
.L_11:
        /*0008*/ 	.byte	0x04, 0x17
        /*000a*/ 	.short	(.L_13 - .L_12)
.L_12:
        /*000c*/ 	.word	0x00000000
        /*0010*/ 	.short	0x0006
        /*0012*/ 	.short	0x0030
        /*0014*/ 	.byte	0x00, 0xf0, 0x11, 0x00


	//----- nvinfo : EIATTR_KPARAM_INFO
	.align		4
.L_13:
        /*0018*/ 	.byte	0x04, 0x17
        /*001a*/ 	.short	(.L_15 - .L_14)
.L_14:
        /*001c*/ 	.word	0x00000000
        /*0020*/ 	.short	0x0005
        /*0022*/ 	.short	0x0028
        /*0024*/ 	.byte	0x00, 0xf4, 0x21, 0x00


	//----- nvinfo : EIATTR_KPARAM_INFO
	.align		4
.L_15:
        /*0028*/ 	.byte	0x04, 0x17
        /*002a*/ 	.short	(.L_17 - .L_16)
.L_16:
        /*002c*/ 	.word	0x00000000
        /*0030*/ 	.short	0x0004
        /*0032*/ 	.short	0x0020
        /*0034*/ 	.byte	0x00, 0xf4, 0x21, 0x00


	//----- nvinfo : EIATTR_KPARAM_INFO
	.align		4
.L_17:
        /*0038*/ 	.byte	0x04, 0x17
        /*003a*/ 	.short	(.L_19 - .L_18)
.L_18:
        /*003c*/ 	.word	0x00000000
        /*0040*/ 	.short	0x0003
        /*0042*/ 	.short	0x0018
        /*0044*/ 	.byte	0x00, 0xf4, 0x21, 0x00


	//----- nvinfo : EIATTR_KPARAM_INFO
	.align		4
.L_19:
        /*0048*/ 	.byte	0x04, 0x17
        /*004a*/ 	.short	(.L_21 - .L_20)
.L_20:
        /*004c*/ 	.word	0x00000000
        /*0050*/ 	.short	0x0002
        /*0052*/ 	.short	0x0010
        /*0054*/ 	.byte	0x00, 0xf4, 0x21, 0x00


	//----- nvinfo : EIATTR_KPARAM_INFO
	.align		4
.L_21:
        /*0058*/ 	.byte	0x04, 0x17
        /*005a*/ 	.short	(.L_23 - .L_22)
.L_22:
        /*005c*/ 	.word	0x00000000
        /*0060*/ 	.short	0x0001
        /*0062*/ 	.short	0x0008
        /*0064*/ 	.byte	0x00, 0xf4, 0x21, 0x00


	//----- nvinfo : EIATTR_KPARAM_INFO
	.align		4
.L_23:
        /*0068*/ 	.byte	0x04, 0x17
        /*006a*/ 	.short	(.L_25 - .L_24)
.L_24:
        /*006c*/ 	.word	0x00000000
        /*0070*/ 	.short	0x0000
        /*0072*/ 	.short	0x0000
        /*0074*/ 	.byte	0x00, 0xf4, 0x21, 0x00


	//----- nvinfo : EIATTR_SPARSE_MMA_MASK
	.align		4
.L_25:
        /*0078*/ 	.byte	0x03, 0x50
        /*007a*/ 	.short	0x0000


	//----- nvinfo : EIATTR_MAXREG_COUNT
	.align		4
        /*007c*/ 	.byte	0x03, 0x1b
        /*007e*/ 	.short	0x00ff


	//----- nvinfo : EIATTR_EXIT_INSTR_OFFSETS
	.align		4
        /*0080*/ 	.byte	0x04, 0x1c
        /*0082*/ 	.short	(.L_27 - .L_26)


	//   ....[0]....
.L_26:
        /*0084*/ 	.word	0x000003d0


	//   ....[1]....
        /*0088*/ 	.word	0x000003f0


	//----- nvinfo : EIATTR_REQNTID
	.align		4
.L_27:
        /*008c*/ 	.byte	0x04, 0x10
        /*008e*/ 	.short	(.L_29 - .L_28)
.L_28:
        /*0090*/ 	.word	0x00000080
        /*0094*/ 	.word	0x00000001
        /*0098*/ 	.word	0x00000001


	//----- nvinfo : EIATTR_CBANK_PARAM_SIZE
	.align		4
.L_29:
        /*009c*/ 	.byte	0x03, 0x19
        /*009e*/ 	.short	0x0034


	//----- nvinfo : EIATTR_PARAM_CBANK
	.align		4
        /*00a0*/ 	.byte	0x04, 0x0a
        /*00a2*/ 	.short	(.L_31 - .L_30)
	.align		4
.L_30:
        /*00a4*/ 	.word	index@(.nv.constant0.triton_poi_fused__native_batch_norm_legit_no_training_15)
        /*00a8*/ 	.short	0x0210
        /*00aa*/ 	.short	0x0034


	//----- nvinfo : EIATTR_SW_WAR
	.align		4
.L_31:
        /*00ac*/ 	.byte	0x04, 0x36
        /*00ae*/ 	.short	(.L_33 - .L_32)
.L_32:
        /*00b0*/ 	.word	0x00000008
.L_33:


//--------------------- .nv.callgraph             --------------------------
	.section	.nv.callgraph,"",@"SHT_CUDA_CALLGRAPH"
	.align	4
	.sectionentsize	8
	.align		4
        /*0000*/ 	.word	0x00000000
	.align		4
        /*0004*/ 	.word	0xffffffff
	.align		4
        /*0008*/ 	.word	0x00000000
	.align		4
        /*000c*/ 	.word	0xfffffffe
	.align		4
        /*0010*/ 	.word	0x00000000
	.align		4
        /*0014*/ 	.word	0xfffffffd
	.align		4
        /*0018*/ 	.word	0x00000000
	.align		4
        /*001c*/ 	.word	0xfffffffc


//--------------------- .nv.constant4             --------------------------
	.section	.nv.constant4,"a",@progbits
	.align	8
	.align		8
.nv.constant4:
        /*0000*/ 	.dword	_$_str
	.align		8
        /*0008*/ 	.dword	_$_str_$_2


//--------------------- .text.triton_poi_fused__native_batch_norm_legit_no_training_15 --------------------------
	.section	.text.triton_poi_fused__native_batch_norm_legit_no_training_15,"ax",@progbits
	.align	128
        .global         triton_poi_fused__native_batch_norm_legit_no_training_15
        .type           triton_poi_fused__native_batch_norm_legit_no_training_15,@function
        .size           triton_poi_fused__native_batch_norm_legit_no_training_15,(.L_x_1 - triton_poi_fused__native_batch_norm_legit_no_training_15)
        .other          triton_poi_fused__native_batch_norm_legit_no_training_15,@"STO_CUDA_ENTRY STV_DEFAULT"
triton_poi_fused__native_batch_norm_legit_no_training_15:
.text.triton_poi_fused__native_batch_norm_legit_no_training_15:
[----:B------:R-:W0:Y:S01]  /*0000*/  LDC R1, c[0x0][0x28] ;  /* 0x00000a00ff017b82 */ /* 0x000e220000000800 */
[----:B------:R-:W1:Y:S07]  /*0010*/  S2R R0, SR_TID.X ;  /* 0x0000000000007919 */ /* 0x000e6e0000002100 */
[----:B------:R-:W2:Y:S01]  /*0020*/  LDC.64 R8, c[0x0][0x220] ;  /* 0x00008800ff087b82 */ /* 0x000ea20000000a00 */
[----:B------:R-:W-:Y:S01]  /*0030*/  ULDC.64 UR4, c[0x0][0x208] ;  /* 0x0000820000047ab9 */ /* 0x000fe20000000a00 */
[----:B------:R-:W3:Y:S06]  /*0040*/  S2R R3, SR_CTAID.X ;  /* 0x0000000000037919 */ /* 0x000eec0000002500 */
[----:B------:R-:W4:Y:S08]  /*0050*/  LDC.64 R12, c[0x0][0x210] ;  /* 0x00008400ff0c7b82 */ /* 0x000f300000000a00 */
[----:B------:R-:W5:Y:S08]  /*0060*/  LDC.64 R14, c[0x0][0x218] ;  /* 0x00008600ff0e7b82 */ /* 0x000f700000000a00 */
[----:B------:R-:W5:Y:S01]  /*0070*/  LDC.64 R16, c[0x0][0x228] ;  /* 0x00008a00ff107b82 */ /* 0x000f620000000a00 */
[----:B-1----:R-:W-:-:S07]  /*0080*/  SHF.L.U32 R0, R0, 0x1, RZ ;  /* 0x0000000100007819 */ /* 0x002fce00000006ff */
[----:B------:R-:W1:Y:S01]  /*0090*/  LDC.64 R18, c[0x0][0x230] ;  /* 0x00008c00ff127b82 */ /* 0x000e620000000a00 */
[----:B------:R-:W-:-:S04]  /*00a0*/  LOP3.LUT R0, R0, 0xfe, RZ, 0xc0, !PT ;  /* 0x000000fe00007812 */ /* 0x000fc800078ec0ff */
[----:B---3--:R-:W-:-:S04]  /*00b0*/  LEA R0, R3, R0, 0x8 ;  /* 0x0000000003007211 */ /* 0x008fc800078e40ff */
[C---:B------:R-:W-:Y:S01]  /*00c0*/  ISETP.GE.AND P4, PT, R0.reuse, 0x1400, PT ;  /* 0x000014000000780c */ /* 0x040fe20003f86270 */
[----:B------:R-:W-:-:S05]  /*00d0*/  IMAD.HI R2, R0, 0x66666667, RZ ;  /* 0x6666666700027827 */ /* 0x000fca00078e02ff */
[----:B------:R-:W-:-:S04]  /*00e0*/  SHF.R.U32.HI R3, RZ, 0x1f, R2 ;  /* 0x0000001fff037819 */ /* 0x000fc80000011602 */
[----:B------:R-:W-:-:S05]  /*00f0*/  LEA.HI.SX32 R3, R2, R3, 0x1b ;  /* 0x0000000302037211 */ /* 0x000fca00078fdaff */
[----:B------:R-:W-:Y:S01]  /*0100*/  IMAD R11, R3, -0x50, R0 ;  /* 0xffffffb0030b7824 */ /* 0x000fe200078e0200 */
[----:B------:R-:W-:-:S03]  /*0110*/  CS2R R2, SRZ ;  /* 0x0000000000027805 */ /* 0x000fc6000001ff00 */
[----:B--2---:R-:W-:-:S05]  /*0120*/  IMAD.WIDE R8, R11, 0x4, R8 ;  /* 0x000000040b087825 */ /* 0x004fca00078e0208 */
[----:B------:R2:W3:Y:S01]  /*0130*/  @!P4 LDG.E.EL.64 R2, desc[UR4][R8.64] ;  /* 0x000000040802c981 */ /* 0x0004e2000c2e1b00 */
[----:B------:R-:W-:Y:S02]  /*0140*/  CS2R R4, SRZ ;  /* 0x0000000000047805 */ /* 0x000fe4000001ff00 */
[----:B------:R-:W-:Y:S01]  /*0150*/  CS2R R6, SRZ ;  /* 0x0000000000067805 */ /* 0x000fe2000001ff00 */
[----:B----4-:R-:W-:-:S04]  /*0160*/  IMAD.WIDE R12, R0, 0x4, R12 ;  /* 0x00000004000c7825 */ /* 0x010fc800078e020c */
[C---:B-----5:R-:W-:Y:S01]  /*0170*/  IMAD.WIDE R14, R11.reuse, 0x4, R14 ;  /* 0x000000040b0e7825 */ /* 0x060fe200078e020e */
[----:B------:R-:W4:Y:S04]  /*0180*/  @!P4 LDG.E.64 R4, desc[UR4][R12.64] ;  /* 0x000000040c04c981 */ /* 0x000f28000c1e1b00 */
[----:B------:R5:W4:Y:S01]  /*0190*/  @!P4 LDG.E.EL.64 R6, desc[UR4][R14.64] ;  /* 0x000000040e06c981 */ /* 0x000b22000c2e1b00 */
[----:B0-----:R-:W-:Y:S01]  /*01a0*/  IMAD.WIDE R16, R11, 0x4, R16 ;  /* 0x000000040b107825 */ /* 0x001fe200078e0210 */
[----:B--2---:R-:W-:-:S03]  /*01b0*/  CS2R R8, SRZ ;  /* 0x0000000000087805 */ /* 0x004fc6000001ff00 */
[----:B-1----:R-:W-:Y:S01]  /*01c0*/  IMAD.WIDE R18, R11, 0x4, R18 ;  /* 0x000000040b127825 */ /* 0x002fe200078e0212 */
[----:B------:R-:W-:-:S04]  /*01d0*/  CS2R R10, SRZ ;  /* 0x00000000000a7805 */ /* 0x000fc8000001ff00 */
[----:B------:R-:W2:Y:S04]  /*01e0*/  @!P4 LDG.E.EL.64 R8, desc[UR4][R18.64] ;  /* 0x000000041208c981 */ /* 0x000ea8000c2e1b00 */
[----:B------:R-:W2:Y:S01]  /*01f0*/  @!P4 LDG.E.EL.64 R10, desc[UR4][R16.64] ;  /* 0x00000004100ac981 */ /* 0x000ea2000c2e1b00 */
[----:B-----5:R-:W-:Y:S01]  /*0200*/  HFMA2.MMA R15, -RZ, RZ, 1.625, 0 ;  /* 0x3e800000ff0f7435 */ /* 0x020fe200000001ff */
[----:B---3--:R-:W-:Y:S01]  /*0210*/  FADD R2, R2, 9.9999997473787516356e-06 ;  /* 0x3727c5ac02027421 */ /* 0x008fe20000000000 */
[----:B------:R-:W-:-:S03]  /*0220*/  FADD R12, R3, 9.9999997473787516356e-06 ;  /* 0x3727c5ac030c7421 */ /* 0x000fc60000000000 */
[----:B------:R0:W1:Y:S08]  /*0230*/  MUFU.SQRT R13, R2 ;  /* 0x00000002000d7308 */ /* 0x0000700000002000 */
[----:B------:R-:W3:Y:S01]  /*0240*/  MUFU.SQRT R14, R12 ;  /* 0x0000000c000e7308 */ /* 0x000ee20000002000 */
[----:B0-----:R-:W0:Y:S01]  /*0250*/  LDC.64 R2, c[0x0][0x238] ;  /* 0x00008e00ff027b82 */ /* 0x001e220000000a00 */
[----:B-1----:R-:W-:-:S02]  /*0260*/  FSETP.GT.AND P0, PT, R13, 8.50705917302346158658e+37, PT ;  /* 0x7e8000000d00780b */ /* 0x002fc40003f04000 */
[----:B------:R-:W-:Y:S02]  /*0270*/  FSETP.GEU.AND P2, PT, R13, 1.175494350822287508e-38, PT ;  /* 0x008000000d00780b */ /* 0x000fe40003f4e000 */
[C---:B---3--:R-:W-:Y:S02]  /*0280*/  FSETP.GT.AND P1, PT, R14.reuse, 8.50705917302346158658e+37, PT ;  /* 0x7e8000000e00780b */ /* 0x048fe40003f24000 */
[----:B------:R-:W-:-:S07]  /*0290*/  FSETP.GEU.AND P3, PT, R14, 1.175494350822287508e-38, PT ;  /* 0x008000000e00780b */ /* 0x000fce0003f6e000 */
[----:B------:R-:W-:-:S04]  /*02a0*/  @P0 FMUL R13, R13, 0.25 ;  /* 0x3e8000000d0d0820 */ /* 0x000fc80000400000 */
[----:B------:R-:W-:Y:S01]  /*02b0*/  @!P2 FMUL R13, R13, 16777216 ;  /* 0x4b8000000d0da820 */ /* 0x000fe20000400000 */
[----:B------:R-:W-:-:S04]  /*02c0*/  @P1 FMUL R14, R14, 0.25 ;  /* 0x3e8000000e0e1820 */ /* 0x000fc80000400000 */
[----:B------:R-:W-:Y:S01]  /*02d0*/  @!P3 FMUL R14, R14, 16777216 ;  /* 0x4b8000000e0eb820 */ /* 0x000fe20000400000 */
[----:B------:R-:W1:Y:S01]  /*02e0*/  MUFU.RCP R13, R13 ;  /* 0x0000000d000d7308 */ /* 0x000e620000001000 */
[----:B------:R-:W-:-:S07]  /*02f0*/  FSEL R12, R15, 1, P0 ;  /* 0x3f8000000f0c7808 */ /* 0x000fce0000000000 */
[----:B------:R-:W3:Y:S01]  /*0300*/  MUFU.RCP R14, R14 ;  /* 0x0000000e000e7308 */ /* 0x000ee20000001000 */
[----:B------:R-:W-:Y:S01]  /*0310*/  FSEL R15, R15, 1, P1 ;  /* 0x3f8000000f0f7808 */ /* 0x000fe20000800000 */
[----:B------:R-:W-:Y:S01]  /*0320*/  @!P2 FMUL R12, R12, 16777216 ;  /* 0x4b8000000c0ca820 */ /* 0x000fe20000400000 */
[----:B----4-:R-:W-:-:S03]  /*0330*/  FADD R4, -R6, R4 ;  /* 0x0000000406047221 */ /* 0x010fc60000000100 */
[----:B------:R-:W-:Y:S01]  /*0340*/  @!P3 FMUL R15, R15, 16777216 ;  /* 0x4b8000000f0fb820 */ /* 0x000fe20000400000 */
[----:B------:R-:W-:Y:S01]  /*0350*/  FADD R5, -R7, R5 ;  /* 0x0000000507057221 */ /* 0x000fe20000000100 */
[----:B-1----:R-:W-:Y:S02]  /*0360*/  FMUL R13, R13, R12 ;  /* 0x0000000c0d0d7220 */ /* 0x002fe40000400000 */
[----:B---3--:R-:W-:Y:S02]  /*0370*/  FMUL R6, R14, R15 ;  /* 0x0000000f0e067220 */ /* 0x008fe40000400000 */
[----:B------:R-:W-:Y:S02]  /*0380*/  FMUL R13, R4, R13 ;  /* 0x0000000d040d7220 */ /* 0x000fe40000400000 */
[----:B------:R-:W-:Y:S01]  /*0390*/  FMUL R6, R5, R6 ;  /* 0x0000000605067220 */ /* 0x000fe20000400000 */
[----:B0-----:R-:W-:-:S04]  /*03a0*/  IMAD.WIDE R2, R0, 0x4, R2 ;  /* 0x0000000400027825 */ /* 0x001fc800078e0202 */
[----:B--2---:R-:W-:Y:S01]  /*03b0*/  FFMA R8, R13, R10, R8 ;  /* 0x0000000a0d087223 */ /* 0x004fe20000000008 */
[----:B------:R-:W-:Y:S01]  /*03c0*/  FFMA R9, R6, R11, R9 ;  /* 0x0000000b06097223 */ /* 0x000fe20000000009 */
[----:B------:R-:W-:Y:S06]  /*03d0*/  @P4 EXIT ;  /* 0x000000000000494d */ /* 0x000fec0003800000 */
[----:B------:R-:W-:Y:S01]  /*03e0*/  STG.E.64 desc[UR4][R2.64], R8 ;  /* 0x0000000802007986 */ /* 0x000fe2000c101b04 */
[----:B------:R-:W-:Y:S05]  /*03f0*/  EXIT ;  /* 0x000000000000794d */ /* 0x000fea0003800000 */
.L_x_0:
[----:B------:R-:W-:-:S00]  /*0400*/  BRA `(.L_x_0) ;  /* 0xfffffffc00fc7947 */ /* 0x000fc0000383ffff */
[----:B------:R-:W-:-:S00]  /*0410*/  NOP ;  /* 0x0000000000007918 */ /* 0x000fc00000000000 */
        /* <DEDUP_REMOVED lines=14> */
.L_x_1:


//--------------------- .nv.global.init           --------------------------
	.section	.nv.global.init,"aw",@progbits
.nv.global.init:
	.type		_$_str,@object
	.size		_$_str,(_$_str_$_2 - _$_str)
_$_str:
        /*0000*/ 	.byte	0x5f, 0x5f, 0x43, 0x55, 0x44, 0x41, 0x5f, 0x46, 0x54, 0x5a, 0x00
	.type		_$_str_$_2,@object
	.size		_$_str_$_2,(.L_1 - _$_str_$_2)
_$_str_$_2:
        /*000b*/ 	.byte	0x5f, 0x5f, 0x43, 0x55, 0x44, 0x41, 0x5f, 0x50, 0x52, 0x45, 0x43, 0x5f, 0x53, 0x51, 0x52, 0x54
        /*001b*/ 	.byte	0x00
.L_1:


//--------------------- .nv.constant0.triton_poi_fused__native_batch_norm_legit_no_training_15 --------------------------
	.section	.nv.constant0.triton_poi_fused__native_batch_norm_legit_no_training_15,"a",@progbits
	.sectionflags	@""
	.align	4
.nv.constant0.triton_poi_fused__native_batch_norm_legit_no_training_15:
	.zero		580
